//
// Generated by NVIDIA NVVM Compiler
//
// Compiler Build ID: CL-36424714
// Cuda compilation tools, release 13.0, V13.0.88
// Based on NVVM 20.0.0
//

.version 9.0
.target sm_100
.address_size 64

	// .globl	_Z4funcPdS_S_i

.visible .entry _Z4funcPdS_S_i(
	.param .u64 .ptr .align 1 _Z4funcPdS_S_i_param_0,
	.param .u64 .ptr .align 1 _Z4funcPdS_S_i_param_1,
	.param .u64 .ptr .align 1 _Z4funcPdS_S_i_param_2,
	.param .u32 _Z4funcPdS_S_i_param_3
)
{
	.reg .pred 	%p<10>;
	.reg .b32 	%r<31>;
	.reg .b32 	%f<51>;
	.reg .b64 	%rd<28>;
	.reg .b64 	%fd<65>;

	ld.param.u64 	%rd7, [_Z4funcPdS_S_i_param_0];
	ld.param.u64 	%rd8, [_Z4funcPdS_S_i_param_1];
	ld.param.u64 	%rd9, [_Z4funcPdS_S_i_param_2];
	ld.param.u32 	%r15, [_Z4funcPdS_S_i_param_3];
	cvta.to.global.u64 	%rd1, %rd9;
	cvta.to.global.u64 	%rd2, %rd8;
	mov.u32 	%r16, %ctaid.x;
	mov.u32 	%r17, %ntid.x;
	mov.u32 	%r18, %tid.x;
	mad.lo.s32 	%r1, %r16, %r17, %r18;
	setp.lt.s32 	%p1, %r15, 1;
	mov.f32 	%f50, 0f00000000;
	@%p1 bra 	$L__BB0_12;
	and.b32  	%r2, %r15, 7;
	setp.lt.u32 	%p2, %r15, 8;
	mov.f32 	%f50, 0f00000000;
	mov.b32 	%r29, 0;
	@%p2 bra 	$L__BB0_4;
	and.b32  	%r29, %r15, 2147483640;
	neg.s32 	%r27, %r29;
	add.s64 	%rd27, %rd2, 32;
	add.s64 	%rd4, %rd1, 32;
	mov.f32 	%f50, 0f00000000;
	mov.u32 	%r26, %r1;
$L__BB0_3:
	.pragma "nounroll";
	mul.wide.s32 	%rd10, %r26, 8;
	add.s64 	%rd11, %rd4, %rd10;
	ld.global.f64 	%fd1, [%rd27+-32];
	ld.global.f64 	%fd2, [%rd11+-32];
	cvt.f64.f32 	%fd3, %f50;
	fma.rn.f64 	%fd4, %fd1, %fd2, %fd3;
	cvt.rn.f32.f64 	%f17, %fd4;
	ld.global.f64 	%fd5, [%rd27+-24];
	ld.global.f64 	%fd6, [%rd11+-24];
	cvt.f64.f32 	%fd7, %f17;
	fma.rn.f64 	%fd8, %fd5, %fd6, %fd7;
	cvt.rn.f32.f64 	%f18, %fd8;
	ld.global.f64 	%fd9, [%rd27+-16];
	ld.global.f64 	%fd10, [%rd11+-16];
	cvt.f64.f32 	%fd11, %f18;
	fma.rn.f64 	%fd12, %fd9, %fd10, %fd11;
	cvt.rn.f32.f64 	%f19, %fd12;
	ld.global.f64 	%fd13, [%rd27+-8];
	ld.global.f64 	%fd14, [%rd11+-8];
	cvt.f64.f32 	%fd15, %f19;
	fma.rn.f64 	%fd16, %fd13, %fd14, %fd15;
	cvt.rn.f32.f64 	%f20, %fd16;
	ld.global.f64 	%fd17, [%rd27];
	ld.global.f64 	%fd18, [%rd11];
	cvt.f64.f32 	%fd19, %f20;
	fma.rn.f64 	%fd20, %fd17, %fd18, %fd19;
	cvt.rn.f32.f64 	%f21, %fd20;
	ld.global.f64 	%fd21, [%rd27+8];
	ld.global.f64 	%fd22, [%rd11+8];
	cvt.f64.f32 	%fd23, %f21;
	fma.rn.f64 	%fd24, %fd21, %fd22, %fd23;
	cvt.rn.f32.f64 	%f22, %fd24;
	ld.global.f64 	%fd25, [%rd27+16];
	ld.global.f64 	%fd26, [%rd11+16];
	cvt.f64.f32 	%fd27, %f22;
	fma.rn.f64 	%fd28, %fd25, %fd26, %fd27;
	cvt.rn.f32.f64 	%f23, %fd28;
	ld.global.f64 	%fd29, [%rd27+24];
	ld.global.f64 	%fd30, [%rd11+24];
	cvt.f64.f32 	%fd31, %f23;
	fma.rn.f64 	%fd32, %fd29, %fd30, %fd31;
	cvt.rn.f32.f64 	%f50, %fd32;
	add.s32 	%r27, %r27, 8;
	add.s64 	%rd27, %rd27, 64;
	add.s32 	%r26, %r26, 8;
	setp.ne.s32 	%p3, %r27, 0;
	@%p3 bra 	$L__BB0_3;
$L__BB0_4:
	setp.eq.s32 	%p4, %r2, 0;
	@%p4 bra 	$L__BB0_12;
	and.b32  	%r10, %r15, 3;
	setp.lt.u32 	%p5, %r2, 4;
	@%p5 bra 	$L__BB0_7;
	mul.wide.u32 	%rd12, %r29, 8;
	add.s64 	%rd13, %rd2, %rd12;
	ld.global.f64 	%fd33, [%rd13];
	add.s32 	%r20, %r29, %r1;
	mul.wide.s32 	%rd14, %r20, 8;
	add.s64 	%rd15, %rd1, %rd14;
	ld.global.f64 	%fd34, [%rd15];
	cvt.f64.f32 	%fd35, %f50;
	fma.rn.f64 	%fd36, %fd33, %fd34, %fd35;
	cvt.rn.f32.f64 	%f25, %fd36;
	ld.global.f64 	%fd37, [%rd13+8];
	ld.global.f64 	%fd38, [%rd15+8];
	cvt.f64.f32 	%fd39, %f25;
	fma.rn.f64 	%fd40, %fd37, %fd38, %fd39;
	cvt.rn.f32.f64 	%f26, %fd40;
	ld.global.f64 	%fd41, [%rd13+16];
	ld.global.f64 	%fd42, [%rd15+16];
	cvt.f64.f32 	%fd43, %f26;
	fma.rn.f64 	%fd44, %fd41, %fd42, %fd43;
	cvt.rn.f32.f64 	%f27, %fd44;
	ld.global.f64 	%fd45, [%rd13+24];
	ld.global.f64 	%fd46, [%rd15+24];
	cvt.f64.f32 	%fd47, %f27;
	fma.rn.f64 	%fd48, %fd45, %fd46, %fd47;
	cvt.rn.f32.f64 	%f50, %fd48;
	add.s32 	%r29, %r29, 4;
$L__BB0_7:
	setp.eq.s32 	%p6, %r10, 0;
	@%p6 bra 	$L__BB0_12;
	setp.eq.s32 	%p7, %r10, 1;
	@%p7 bra 	$L__BB0_10;
	mul.wide.u32 	%rd16, %r29, 8;
	add.s64 	%rd17, %rd2, %rd16;
	ld.global.f64 	%fd49, [%rd17];
	add.s32 	%r21, %r29, %r1;
	mul.wide.s32 	%rd18, %r21, 8;
	add.s64 	%rd19, %rd1, %rd18;
	ld.global.f64 	%fd50, [%rd19];
	cvt.f64.f32 	%fd51, %f50;
	fma.rn.f64 	%fd52, %fd49, %fd50, %fd51;
	cvt.rn.f32.f64 	%f29, %fd52;
	ld.global.f64 	%fd53, [%rd17+8];
	ld.global.f64 	%fd54, [%rd19+8];
	cvt.f64.f32 	%fd55, %f29;
	fma.rn.f64 	%fd56, %fd53, %fd54, %fd55;
	cvt.rn.f32.f64 	%f50, %fd56;
	add.s32 	%r29, %r29, 2;
$L__BB0_10:
	and.b32  	%r22, %r15, 1;
	setp.eq.b32 	%p8, %r22, 1;
	not.pred 	%p9, %p8;
	@%p9 bra 	$L__BB0_12;
	mul.wide.u32 	%rd20, %r29, 8;
	add.s64 	%rd21, %rd2, %rd20;
	ld.global.f64 	%fd57, [%rd21];
	add.s32 	%r23, %r29, %r1;
	mul.wide.s32 	%rd22, %r23, 8;
	add.s64 	%rd23, %rd1, %rd22;
	ld.global.f64 	%fd58, [%rd23];
	cvt.f64.f32 	%fd59, %f50;
	fma.rn.f64 	%fd60, %fd57, %fd58, %fd59;
	cvt.rn.f32.f64 	%f50, %fd60;
$L__BB0_12:
	cvta.to.global.u64 	%rd24, %rd7;
	fma.rn.f32 	%f30, %f50, 0fBBBB989D, 0f3F000000;
	cvt.sat.f32.f32 	%f31, %f30;
	mov.f32 	%f32, 0f4B400001;
	mov.f32 	%f33, 0f437C0000;
	fma.rm.f32 	%f34, %f31, %f33, %f32;
	add.f32 	%f35, %f34, 0fCB40007F;
	neg.f32 	%f36, %f35;
	fma.rn.f32 	%f37, %f50, 0fBFB8AA3B, %f36;
	fma.rn.f32 	%f38, %f50, 0fB2A57060, %f37;
	mov.b32 	%r24, %f34;
	shl.b32 	%r25, %r24, 23;
	mov.b32 	%f39, %r25;
	ex2.approx.ftz.f32 	%f40, %f38;
	mul.f32 	%f41, %f40, %f39;
	cvt.f64.f32 	%fd61, %f41;
	add.f64 	%fd62, %fd61, 0d3FF0000000000000;
	rcp.rn.f64 	%fd63, %fd62;
	cvt.rn.f32.f64 	%f42, %fd63;
	cvt.f64.f32 	%fd64, %f42;
	mul.wide.s32 	%rd25, %r1, 8;
	add.s64 	%rd26, %rd24, %rd25;
	st.global.f64 	[%rd26], %fd64;
	ret;

}


// ===== COMPILED SASS (sm_100) =====

	.target	sm_100

	.elftype	@"ET_EXEC"


//--------------------- .note.nv.tkinfo           --------------------------
	.section	.note.nv.tkinfo,"",@"SHT_NOTE"
	.sectionflags	@"SHF_NOTE_NV_TKINFO"
	.tkinfo
        /*0018*/ 	.word	0x00000002
        /*0030*/ 	.string	""
        /*0030*/ 	.string	"ptxas"
        /*0030*/ 	.string	"Cuda compilation tools, release 13.0, V13.0.88"
        /*0030*/ 	.string	"Build cuda_13.0.r13.0/compiler.36424714_0"
        /*0030*/ 	.string	"-arch sm_100 -m 64 "



//--------------------- .note.nv.cuinfo           --------------------------
	.section	.note.nv.cuinfo,"",@"SHT_NOTE"
	.sectionflags	@"SHF_NOTE_NV_CUINFO"
        /*0018*/ 	.short	0x0002
        /*001a*/ 	.short	0x0064
        /*001c*/ 	.short	0x0082
	.zero		2


//--------------------- .nv.info                  --------------------------
	.section	.nv.info,"",@"SHT_CUDA_INFO"
	.align	4


	//----- nvinfo : EIATTR_REGCOUNT
	.align		4
        /*0000*/ 	.byte	0x04, 0x2f
        /*0002*/ 	.short	(.L_1 - .L_0)
	.align		4
.L_0:
        /*0004*/ 	.word	index@(_Z4funcPdS_S_i)
        /*0008*/ 	.word	0x00000020


	//----- nvinfo : EIATTR_FRAME_SIZE
	.align		4
.L_1:
        /*000c*/ 	.byte	0x04, 0x11
        /*000e*/ 	.short	(.L_3 - .L_2)
	.align		4
.L_2:
        /*0010*/ 	.word	index@($__internal_0_$__cuda_sm20_dblrcp_rn_slowpath_v3)
        /*0014*/ 	.word	0x00000000


	//----- nvinfo : EIATTR_FRAME_SIZE
	.align		4
.L_3:
        /*0018*/ 	.byte	0x04, 0x11
        /*001a*/ 	.short	(.L_5 - .L_4)
	.align		4
.L_4:
        /*001c*/ 	.word	index@(_Z4funcPdS_S_i)
        /*0020*/ 	.word	0x00000000


	//----- nvinfo : EIATTR_MIN_STACK_SIZE
	.align		4
.L_5:
        /*0024*/ 	.byte	0x04, 0x12
        /*0026*/ 	.short	(.L_7 - .L_6)
	.align		4
.L_6:
        /*0028*/ 	.word	index@(_Z4funcPdS_S_i)
        /*002c*/ 	.word	0x00000000
.L_7:


//--------------------- .nv.compat                --------------------------
	.section	.nv.compat,"",@"SHT_CUDA_COMPAT_INFO"
	.align	4
        /*0000*/ 	.byte	0x02, 0x09, 0x00, 0x00, 0x02, 0x02, 0x01, 0x00, 0x02, 0x05, 0x05, 0x00, 0x03, 0x07, 0x01, 0x01
        /*0010*/ 	.byte	0x02, 0x03, 0x00, 0x00, 0x02, 0x06, 0x01, 0x00, 0x04, 0x0b, 0x08, 0x00, 0x01, 0x00, 0x00, 0x00
        /*0020*/ 	.byte	0x00, 0x00, 0x00, 0x00


//--------------------- .nv.info._Z4funcPdS_S_i   --------------------------
	.section	.nv.info._Z4funcPdS_S_i,"",@"SHT_CUDA_INFO"
	.sectionflags	@""
	.align	4


	//----- nvinfo : EIATTR_CUDA_API_VERSION
	.align		4
        /*0000*/ 	.byte	0x04, 0x37
        /*0002*/ 	.short	(.L_9 - .L_8)
.L_8:
        /*0004*/ 	.word	0x00000082


	//----- nvinfo : EIATTR_KPARAM_INFO
	.align		4
.L_9:
        /*0008*/ 	.byte	0x04, 0x17
        /*000a*/ 	.short	(.L_11 - .L_10)
.L_10:
        /*000c*/ 	.word	0x00000000
        /*0010*/ 	.short	0x0003
        /*0012*/ 	.short	0x0018
        /*0014*/ 	.byte	0x00, 0xf0, 0x11, 0x00


	//----- nvinfo : EIATTR_KPARAM_INFO
	.align		4
.L_11:
        /*0018*/ 	.byte	0x04, 0x17
        /*001a*/ 	.short	(.L_13 - .L_12)
.L_12:
        /*001c*/ 	.word	0x00000000
        /*0020*/ 	.short	0x0002
        /*0022*/ 	.short	0x0010
        /*0024*/ 	.byte	0x00, 0xf5, 0x21, 0x00


	//----- nvinfo : EIATTR_KPARAM_INFO
	.align		4
.L_13:
        /*0028*/ 	.byte	0x04, 0x17
        /*002a*/ 	.short	(.L_15 - .L_14)
.L_14:
        /*002c*/ 	.word	0x00000000
        /*0030*/ 	.short	0x0001
        /*0032*/ 	.short	0x0008
        /*0034*/ 	.byte	0x00, 0xf5, 0x21, 0x00


	//----- nvinfo : EIATTR_KPARAM_INFO
	.align		4
.L_15:
        /*0038*/ 	.byte	0x04, 0x17
        /*003a*/ 	.short	(.L_17 - .L_16)
.L_16:
        /*003c*/ 	.word	0x00000000
        /*0040*/ 	.short	0x0000
        /*0042*/ 	.short	0x0000
        /*0044*/ 	.byte	0x00, 0xf5, 0x21, 0x00


	//----- nvinfo : EIATTR_SPARSE_MMA_MASK
	.align		4
.L_17:
        /*0048*/ 	.byte	0x03, 0x50
        /*004a*/ 	.short	0x0000


	//----- nvinfo : EIATTR_MAXREG_COUNT
	.align		4
        /*004c*/ 	.byte	0x03, 0x1b
        /*004e*/ 	.short	0x00ff


	//----- nvinfo : EIATTR_MERCURY_ISA_VERSION
	.align		4
        /*0050*/ 	.byte	0x03, 0x5f
        /*0052*/ 	.short	0x0101


	//----- nvinfo : EIATTR_VRC_CTA_INIT_COUNT
	.align		4
        /*0054*/ 	.byte	0x02, 0x4a
	.zero		1
	.zero		1


	//----- nvinfo : EIATTR_EXIT_INSTR_OFFSETS
	.align		4
        /*0058*/ 	.byte	0x04, 0x1c
        /*005a*/ 	.short	(.L_19 - .L_18)


	//   ....[0]....
.L_18:
        /*005c*/ 	.word	0x00000aa0


	//----- nvinfo : EIATTR_CRS_STACK_SIZE
	.align		4
.L_19:
        /*0060*/ 	.byte	0x04, 0x1e
        /*0062*/ 	.short	(.L_21 - .L_20)
.L_20:
        /*0064*/ 	.word	0x00000000


	//----- nvinfo : EIATTR_CBANK_PARAM_SIZE
	.align		4
.L_21:
        /*0068*/ 	.byte	0x03, 0x19
        /*006a*/ 	.short	0x001c


	//----- nvinfo : EIATTR_PARAM_CBANK
	.align		4
        /*006c*/ 	.byte	0x04, 0x0a
        /*006e*/ 	.short	(.L_23 - .L_22)
	.align		4
.L_22:
        /*0070*/ 	.word	index@(.nv.constant0._Z4funcPdS_S_i)
        /*0074*/ 	.short	0x0380
        /*0076*/ 	.short	0x001c


	//----- nvinfo : EIATTR_SW_WAR
	.align		4
.L_23:
        /*0078*/ 	.byte	0x04, 0x36
        /*007a*/ 	.short	(.L_25 - .L_24)
.L_24:
        /*007c*/ 	.word	0x00000008
.L_25:


//--------------------- .nv.callgraph             --------------------------
	.section	.nv.callgraph,"",@"SHT_CUDA_CALLGRAPH"
	.align	4
	.sectionentsize	8
	.align		4
        /*0000*/ 	.word	0x00000000
	.align		4
        /*0004*/ 	.word	0xffffffff
	.align		4
        /*0008*/ 	.word	0x00000000
	.align		4
        /*000c*/ 	.word	0xfffffffe
	.align		4
        /*0010*/ 	.word	0x00000000
	.align		4
        /*0014*/ 	.word	0xfffffffd
	.align		4
        /*0018*/ 	.word	0x00000000
	.align		4
        /*001c*/ 	.word	0xfffffffc


//--------------------- .text._Z4funcPdS_S_i      --------------------------
	.section	.text._Z4funcPdS_S_i,"ax",@progbits
	.align	128
        .global         _Z4funcPdS_S_i
        .type           _Z4funcPdS_S_i,@function
        .size           _Z4funcPdS_S_i,(.L_x_11 - _Z4funcPdS_S_i)
        .other          _Z4funcPdS_S_i,@"STO_CUDA_ENTRY STV_DEFAULT"
_Z4funcPdS_S_i:
.text._Z4funcPdS_S_i:
[----:B------:R-:W-:Y:S08]  /*0000*/  LDC R1, c[0x0][0x37c] ;  /* 0x0000df00ff017b82 */ /* 0x000ff00000000800 */
[----:B------:R-:W0:Y:S01]  /*0010*/  LDC R0, c[0x0][0x398] ;  /* 0x0000e600ff007b82 */ /* 0x000e220000000800 */
[----:B------:R-:W1:Y:S01]  /*0020*/  S2R R3, SR_TID.X ;  /* 0x0000000000037919 */ /* 0x000e620000002100 */
[----:B------:R-:W2:Y:S01]  /*0030*/  LDCU.64 UR8, c[0x0][0x358] ;  /* 0x00006b00ff0877ac */ /* 0x000ea20008000a00 */
[----:B------:R-:W-:-:S05]  /*0040*/  IMAD.MOV.U32 R29, RZ, RZ, RZ ;  /* 0x000000ffff1d7224 */ /* 0x000fca00078e00ff */
[----:B------:R-:W1:Y:S08]  /*0050*/  S2UR UR4, SR_CTAID.X ;  /* 0x00000000000479c3 */ /* 0x000e700000002500 */
[----:B------:R-:W1:Y:S01]  /*0060*/  LDC R2, c[0x0][0x360] ;  /* 0x0000d800ff027b82 */ /* 0x000e620000000800 */
[----:B0-----:R-:W-:Y:S01]  /*0070*/  ISETP.GE.AND P0, PT, R0, 0x1, PT ;  /* 0x000000010000780c */ /* 0x001fe20003f06270 */
[----:B-1----:R-:W-:-:S12]  /*0080*/  IMAD R2, R2, UR4, R3 ;  /* 0x0000000402027c24 */ /* 0x002fd8000f8e0203 */
[----:B--2---:R-:W-:Y:S05]  /*0090*/  @!P0 BRA `(.L_x_0) ;  /* 0x0000000800008947 */ /* 0x004fea0003800000 */
[C---:B------:R-:W-:Y:S01]  /*00a0*/  ISETP.GE.U32.AND P1, PT, R0.reuse, 0x8, PT ;  /* 0x000000080000780c */ /* 0x040fe20003f26070 */
[----:B------:R-:W-:Y:S01]  /*00b0*/  HFMA2 R5, -RZ, RZ, 0, 0 ;  /* 0x00000000ff057431 */ /* 0x000fe200000001ff */
[----:B------:R-:W-:Y:S01]  /*00c0*/  LOP3.LUT R3, R0, 0x7, RZ, 0xc0, !PT ;  /* 0x0000000700037812 */ /* 0x000fe200078ec0ff */
[----:B------:R-:W-:-:S03]  /*00d0*/  IMAD.MOV.U32 R29, RZ, RZ, RZ ;  /* 0x000000ffff1d7224 */ /* 0x000fc600078e00ff */
[----:B------:R-:W-:-:S07]  /*00e0*/  ISETP.NE.AND P0, PT, R3, RZ, PT ;  /* 0x000000ff0300720c */ /* 0x000fce0003f05270 */
[----:B------:R-:W-:Y:S06]  /*00f0*/  @!P1 BRA `(.L_x_1) ;  /* 0x0000000000f49947 */ /* 0x000fec0003800000 */
[----:B------:R-:W0:Y:S01]  /*0100*/  LDCU.64 UR6, c[0x0][0x388] ;  /* 0x00007100ff0677ac */ /* 0x000e220008000a00 */
[----:B------:R-:W-:Y:S01]  /*0110*/  LOP3.LUT R5, R0, 0x7ffffff8, RZ, 0xc0, !PT ;  /* 0x7ffffff800057812 */ /* 0x000fe200078ec0ff */
[----:B------:R-:W-:Y:S01]  /*0120*/  IMAD.MOV.U32 R29, RZ, RZ, RZ ;  /* 0x000000ffff1d7224 */ /* 0x000fe200078e00ff */
[----:B------:R-:W1:Y:S01]  /*0130*/  LDCU.64 UR4, c[0x0][0x390] ;  /* 0x00007200ff0477ac */ /* 0x000e620008000a00 */
[----:B------:R-:W-:Y:S01]  /*0140*/  IMAD.MOV.U32 R4, RZ, RZ, R2 ;  /* 0x000000ffff047224 */ /* 0x000fe200078e0002 */
[----:B------:R-:W-:Y:S01]  /*0150*/  IADD3 R28, PT, PT, -R5, RZ, RZ ;  /* 0x000000ff051c7210 */ /* 0x000fe20007ffe1ff */
[----:B0-----:R-:W-:-:S04]  /*0160*/  UIADD3 UR6, UP0, UPT, UR6, 0x20, URZ ;  /* 0x0000002006067890 */ /* 0x001fc8000ff1e0ff */
[----:B------:R-:W-:Y:S02]  /*0170*/  UIADD3.X UR7, UPT, UPT, URZ, UR7, URZ, UP0, !UPT ;  /* 0x00000007ff077290 */ /* 0x000fe400087fe4ff */
[----:B-1----:R-:W-:Y:S01]  /*0180*/  UIADD3 UR4, UP1, UPT, UR4, 0x20, URZ ;  /* 0x0000002004047890 */ /* 0x002fe2000ff3e0ff */
[----:B------:R-:W-:-:S03]  /*0190*/  IMAD.U32 R6, RZ, RZ, UR6 ;  /* 0x00000006ff067e24 */ /* 0x000fc6000f8e00ff */
[----:B------:R-:W-:Y:S01]  /*01a0*/  IMAD.U32 R7, RZ, RZ, UR7 ;  /* 0x00000007ff077e24 */ /* 0x000fe2000f8e00ff */
[----:B------:R-:W-:-:S12]  /*01b0*/  UIADD3.X UR5, UPT, UPT, URZ, UR5, URZ, UP1, !UPT ;  /* 0x00000005ff057290 */ /* 0x000fd80008ffe4ff */
.L_x_2:
[----:B------:R-:W-:Y:S01]  /*01c0*/  MOV R10, UR4 ;  /* 0x00000004000a7c02 */ /* 0x000fe20008000f00 */
[----:B------:R-:W-:Y:S01]  /*01d0*/  IMAD.U32 R11, RZ, RZ, UR5 ;  /* 0x00000005ff0b7e24 */ /* 0x000fe2000f8e00ff */
[----:B------:R-:W2:Y:S03]  /*01e0*/  LDG.E.64 R12, desc[UR8][R6.64+-0x20] ;  /* 0xffffe008060c7981 */ /* 0x000ea6000c1e1b00 */
[----:B------:R-:W-:Y:S01]  /*01f0*/  IMAD.WIDE R10, R4, 0x8, R10 ;  /* 0x00000008040a7825 */ /* 0x000fe200078e020a */
[----:B------:R-:W3:Y:S04]  /*0200*/  LDG.E.64 R18, desc[UR8][R6.64+-0x18] ;  /* 0xffffe80806127981 */ /* 0x000ee8000c1e1b00 */
[----:B------:R-:W2:Y:S04]  /*0210*/  LDG.E.64 R20, desc[UR8][R10.64+-0x20] ;  /* 0xffffe0080a147981 */ /* 0x000ea8000c1e1b00 */
[----:B------:R-:W3:Y:S04]  /*0220*/  LDG.E.64 R26, desc[UR8][R10.64+-0x18] ;  /* 0xffffe8080a1a7981 */ /* 0x000ee8000c1e1b00 */
[----:B------:R-:W4:Y:S04]  /*0230*/  LDG.E.64 R16, desc[UR8][R6.64+-0x10] ;  /* 0xfffff00806107981 */ /* 0x000f28000c1e1b00 */
[----:B------:R-:W4:Y:S01]  /*0240*/  LDG.E.64 R14, desc[UR8][R10.64+-0x10] ;  /* 0xfffff0080a0e7981 */ /* 0x000f22000c1e1b00 */
[----:B01----:R-:W2:Y:S03]  /*0250*/  F2F.F64.F32 R8, R29 ;  /* 0x0000001d00087310 */ /* 0x003ea60000201800 */
[----:B------:R-:W5:Y:S04]  /*0260*/  LDG.E.64 R24, desc[UR8][R10.64+-0x8] ;  /* 0xfffff8080a187981 */ /* 0x000f68000c1e1b00 */
[----:B------:R-:W5:Y:S01]  /*0270*/  LDG.E.64 R22, desc[UR8][R10.64] ;  /* 0x000000080a167981 */ /* 0x000f62000c1e1b00 */
[----:B--2---:R-:W-:-:S03]  /*0280*/  DFMA R20, R12, R20, R8 ;  /* 0x000000140c14722b */ /* 0x004fc60000000008 */
[----:B------:R-:W5:Y:S07]  /*0290*/  LDG.E.64 R12, desc[UR8][R6.64+-0x8] ;  /* 0xfffff808060c7981 */ /* 0x000f6e000c1e1b00 */
[----:B------:R-:W0:Y:S08]  /*02a0*/  F2F.F32.F64 R20, R20 ;  /* 0x0000001400147310 */ /* 0x000e300000301000 */
[----:B0-----:R0:W3:Y:S02]  /*02b0*/  F2F.F64.F32 R8, R20 ;  /* 0x0000001400087310 */ /* 0x0010e40000201800 */
[----:B0-----:R-:W2:Y:S01]  /*02c0*/  LDG.E.64 R20, desc[UR8][R6.64] ;  /* 0x0000000806147981 */ /* 0x001ea2000c1e1b00 */
[----:B---3--:R-:W-:-:S03]  /*02d0*/  DFMA R26, R18, R26, R8 ;  /* 0x0000001a121a722b */ /* 0x008fc60000000008 */
[----:B------:R-:W3:Y:S07]  /*02e0*/  LDG.E.64 R18, desc[UR8][R10.64+0x8] ;  /* 0x000008080a127981 */ /* 0x000eee000c1e1b00 */
[----:B------:R-:W0:Y:S08]  /*02f0*/  F2F.F32.F64 R26, R26 ;  /* 0x0000001a001a7310 */ /* 0x000e300000301000 */
[----:B0-----:R-:W4:Y:S02]  /*0300*/  F2F.F64.F32 R8, R26 ;  /* 0x0000001a00087310 */ /* 0x001f240000201800 */
[----:B----4-:R-:W-:Y:S01]  /*0310*/  DFMA R14, R16, R14, R8 ;  /* 0x0000000e100e722b */ /* 0x010fe20000000008 */
[----:B------:R-:W3:Y:S05]  /*0320*/  LDG.E.64 R16, desc[UR8][R6.64+0x8] ;  /* 0x0000080806107981 */ /* 0x000eea000c1e1b00 */
[----:B------:R0:W1:Y:S04]  /*0330*/  F2F.F32.F64 R29, R14 ;  /* 0x0000000e001d7310 */ /* 0x0000680000301000 */
[----:B0-----:R-:W4:Y:S04]  /*0340*/  LDG.E.64 R14, desc[UR8][R10.64+0x10] ;  /* 0x000010080a0e7981 */ /* 0x001f28000c1e1b00 */
[----:B-1----:R-:W5:Y:S01]  /*0350*/  F2F.F64.F32 R8, R29 ;  /* 0x0000001d00087310 */ /* 0x002f620000201800 */
[----:B------:R-:W4:Y:S01]  /*0360*/  LDG.E.64 R10, desc[UR8][R10.64+0x18] ;  /* 0x000018080a0a7981 */ /* 0x000f22000c1e1b00 */
[----:B-----5:R-:W-:-:S03]  /*0370*/  DFMA R24, R12, R24, R8 ;  /* 0x000000180c18722b */ /* 0x020fc60000000008 */
[----:B------:R-:W4:Y:S04]  /*0380*/  LDG.E.64 R12, desc[UR8][R6.64+0x10] ;  /* 0x00001008060c7981 */ /* 0x000f28000c1e1b00 */
[----:B------:R0:W5:Y:S03]  /*0390*/  LDG.E.64 R8, desc[UR8][R6.64+0x18] ;  /* 0x0000180806087981 */ /* 0x000166000c1e1b00 */
[----:B------:R-:W1:Y:S08]  /*03a0*/  F2F.F32.F64 R24, R24 ;  /* 0x0000001800187310 */ /* 0x000e700000301000 */
[----:B-1----:R-:W2:Y:S02]  /*03b0*/  F2F.F64.F32 R26, R24 ;  /* 0x00000018001a7310 */ /* 0x002ea40000201800 */
[----:B--2---:R-:W-:-:S10]  /*03c0*/  DFMA R20, R20, R22, R26 ;  /* 0x000000161414722b */ /* 0x004fd4000000001a */
[----:B------:R-:W1:Y:S08]  /*03d0*/  F2F.F32.F64 R20, R20 ;  /* 0x0000001400147310 */ /* 0x000e700000301000 */
[----:B-1----:R-:W3:Y:S02]  /*03e0*/  F2F.F64.F32 R22, R20 ;  /* 0x0000001400167310 */ /* 0x002ee40000201800 */
[----:B---3--:R-:W-:-:S10]  /*03f0*/  DFMA R16, R16, R18, R22 ;  /* 0x000000121010722b */ /* 0x008fd40000000016 */
[----:B------:R-:W1:Y:S08]  /*0400*/  F2F.F32.F64 R16, R16 ;  /* 0x0000001000107310 */ /* 0x000e700000301000 */
[----:B-1----:R-:W4:Y:S01]  /*0410*/  F2F.F64.F32 R18, R16 ;  /* 0x0000001000127310 */ /* 0x002f220000201800 */
[----:B------:R-:W-:-:S04]  /*0420*/  IADD3 R28, PT, PT, R28, 0x8, RZ ;  /* 0x000000081c1c7810 */ /* 0x000fc80007ffe0ff */
[----:B------:R-:W-:Y:S02]  /*0430*/  ISETP.NE.AND P1, PT, R28, RZ, PT ;  /* 0x000000ff1c00720c */ /* 0x000fe40003f25270 */
[----:B0-----:R-:W-:Y:S02]  /*0440*/  IADD3 R6, P2, PT, R6, 0x40, RZ ;  /* 0x0000004006067810 */ /* 0x001fe40007f5e0ff */
[----:B------:R-:W-:-:S03]  /*0450*/  IADD3 R4, PT, PT, R4, 0x8, RZ ;  /* 0x0000000804047810 */ /* 0x000fc60007ffe0ff */
[----:B------:R-:W-:Y:S01]  /*0460*/  IMAD.X R7, RZ, RZ, R7, P2 ;  /* 0x000000ffff077224 */ /* 0x000fe200010e0607 */
[----:B----4-:R-:W-:-:S10]  /*0470*/  DFMA R12, R12, R14, R18 ;  /* 0x0000000e0c0c722b */ /* 0x010fd40000000012 */
[----:B------:R-:W0:Y:S08]  /*0480*/  F2F.F32.F64 R12, R12 ;  /* 0x0000000c000c7310 */ /* 0x000e300000301000 */
[----:B0-----:R-:W5:Y:S02]  /*0490*/  F2F.F64.F32 R14, R12 ;  /* 0x0000000c000e7310 */ /* 0x001f640000201800 */
[----:B-----5:R-:W-:-:S06]  /*04a0*/  DFMA R8, R8, R10, R14 ;  /* 0x0000000a0808722b */ /* 0x020fcc000000000e */
[----:B------:R0:W1:Y:S01]  /*04b0*/  F2F.F32.F64 R29, R8 ;  /* 0x00000008001d7310 */ /* 0x0000620000301000 */
[----:B------:R-:W-:Y:S05]  /*04c0*/  @P1 BRA `(.L_x_2) ;  /* 0xfffffffc003c1947 */ /* 0x000fea000383ffff */
.L_x_1:
[----:B------:R-:W-:Y:S05]  /*04d0*/  @!P0 BRA `(.L_x_0) ;  /* 0x0000000000f08947 */ /* 0x000fea0003800000 */
[----:B------:R-:W-:Y:S02]  /*04e0*/  ISETP.GE.U32.AND P0, PT, R3, 0x4, PT ;  /* 0x000000040300780c */ /* 0x000fe40003f06070 */
[----:B------:R-:W-:-:S04]  /*04f0*/  LOP3.LUT R4, R0, 0x3, RZ, 0xc0, !PT ;  /* 0x0000000300047812 */ /* 0x000fc800078ec0ff */
[----:B------:R-:W-:-:S07]  /*0500*/  ISETP.NE.AND P1, PT, R4, RZ, PT ;  /* 0x000000ff0400720c */ /* 0x000fce0003f25270 */
[----:B------:R-:W-:Y:S06]  /*0510*/  @!P0 BRA `(.L_x_3) ;  /* 0x0000000000688947 */ /* 0x000fec0003800000 */
[----:B------:R-:W2:Y:S01]  /*0520*/  LDC.64 R24, c[0x0][0x390] ;  /* 0x0000e400ff187b82 */ /* 0x000ea20000000a00 */
[----:B------:R-:W-:-:S07]  /*0530*/  IMAD.IADD R3, R2, 0x1, R5 ;  /* 0x0000000102037824 */ /* 0x000fce00078e0205 */
[----:B------:R-:W3:Y:S01]  /*0540*/  LDC.64 R22, c[0x0][0x388] ;  /* 0x0000e200ff167b82 */ /* 0x000ee20000000a00 */
[----:B--2---:R-:W-:-:S05]  /*0550*/  IMAD.WIDE R24, R3, 0x8, R24 ;  /* 0x0000000803187825 */ /* 0x004fca00078e0218 */
[----:B------:R-:W2:Y:S01]  /*0560*/  LDG.E.64 R16, desc[UR8][R24.64] ;  /* 0x0000000818107981 */ /* 0x000ea2000c1e1b00 */
[----:B---3--:R-:W-:-:S03]  /*0570*/  IMAD.WIDE.U32 R22, R5, 0x8, R22 ;  /* 0x0000000805167825 */ /* 0x008fc600078e0016 */
[----:B------:R-:W3:Y:S04]  /*0580*/  LDG.E.64 R12, desc[UR8][R24.64+0x8] ;  /* 0x00000808180c7981 */ /* 0x000ee8000c1e1b00 */
[----:B------:R-:W2:Y:S04]  /*0590*/  LDG.E.64 R14, desc[UR8][R22.64] ;  /* 0x00000008160e7981 */ /* 0x000ea8000c1e1b00 */
[----:B------:R-:W3:Y:S04]  /*05a0*/  LDG.E.64 R10, desc[UR8][R22.64+0x8] ;  /* 0x00000808160a7981 */ /* 0x000ee8000c1e1b00 */
[----:B0-----:R-:W4:Y:S04]  /*05b0*/  LDG.E.64 R8, desc[UR8][R24.64+0x10] ;  /* 0x0000100818087981 */ /* 0x001f28000c1e1b00 */
[----:B------:R-:W4:Y:S04]  /*05c0*/  LDG.E.64 R6, desc[UR8][R22.64+0x10] ;  /* 0x0000100816067981 */ /* 0x000f28000c1e1b00 */
[----:B------:R-:W5:Y:S04]  /*05d0*/  LDG.E.64 R18, desc[UR8][R24.64+0x18] ;  /* 0x0000180818127981 */ /* 0x000f68000c1e1b00 */
[----:B------:R-:W5:Y:S01]  /*05e0*/  LDG.E.64 R20, desc[UR8][R22.64+0x18] ;  /* 0x0000180816147981 */ /* 0x000f62000c1e1b00 */
[----:B-1----:R-:W2:Y:S01]  /*05f0*/  F2F.F64.F32 R26, R29 ;  /* 0x0000001d001a7310 */ /* 0x002ea20000201800 */
[----:B------:R-:W-:Y:S01]  /*0600*/  IADD3 R5, PT, PT, R5, 0x4, RZ ;  /* 0x0000000405057810 */ /* 0x000fe20007ffe0ff */
[----:B--2---:R-:W-:-:S10]  /*0610*/  DFMA R14, R14, R16, R26 ;  /* 0x000000100e0e722b */ /* 0x004fd4000000001a */
[----:B------:R-:W0:Y:S08]  /*0620*/  F2F.F32.F64 R14, R14 ;  /* 0x0000000e000e7310 */ /* 0x000e300000301000 */
[----:B0-----:R-:W3:Y:S02]  /*0630*/  F2F.F64.F32 R16, R14 ;  /* 0x0000000e00107310 */ /* 0x001ee40000201800 */
[----:B---3--:R-:W-:-:S10]  /*0640*/  DFMA R10, R10, R12, R16 ;  /* 0x0000000c0a0a722b */ /* 0x008fd40000000010 */
[----:B------:R-:W0:Y:S08]  /*0650*/  F2F.F32.F64 R10, R10 ;  /* 0x0000000a000a7310 */ /* 0x000e300000301000 */
[----:B0-----:R-:W4:Y:S02]  /*0660*/  F2F.F64.F32 R12, R10 ;  /* 0x0000000a000c7310 */ /* 0x001f240000201800 */
[----:B----4-:R-:W-:-:S10]  /*0670*/  DFMA R6, R6, R8, R12 ;  /* 0x000000080606722b */ /* 0x010fd4000000000c */
[----:B------:R-:W0:Y:S08]  /*0680*/  F2F.F32.F64 R6, R6 ;  /* 0x0000000600067310 */ /* 0x000e300000301000 */
[----:B0-----:R-:W5:Y:S02]  /*0690*/  F2F.F64.F32 R8, R6 ;  /* 0x0000000600087310 */ /* 0x001f640000201800 */
[----:B-----5:R-:W-:-:S06]  /*06a0*/  DFMA R8, R20, R18, R8 ;  /* 0x000000121408722b */ /* 0x020fcc0000000008 */
[----:B------:R2:W3:Y:S05]  /*06b0*/  F2F.F32.F64 R29, R8 ;  /* 0x00000008001d7310 */ /* 0x0004ea0000301000 */
.L_x_3:
[----:B------:R-:W-:Y:S05]  /*06c0*/  @!P1 BRA `(.L_x_0) ;  /* 0x0000000000749947 */ /* 0x000fea0003800000 */
[----:B------:R-:W-:-:S13]  /*06d0*/  ISETP.NE.AND P0, PT, R4, 0x1, PT ;  /* 0x000000010400780c */ /* 0x000fda0003f05270 */
[----:B0-2---:R-:W0:Y:S01]  /*06e0*/  @P0 LDC.64 R8, c[0x0][0x390] ;  /* 0x0000e400ff080b82 */ /* 0x005e220000000a00 */
[----:B------:R-:W-:-:S07]  /*06f0*/  @P0 IMAD.IADD R19, R2, 0x1, R5 ;  /* 0x0000000102130824 */ /* 0x000fce00078e0205 */
[----:B------:R-:W2:Y:S01]  /*0700*/  @P0 LDC.64 R6, c[0x0][0x388] ;  /* 0x0000e200ff060b82 */ /* 0x000ea20000000a00 */
[----:B0-----:R-:W-:-:S05]  /*0710*/  @P0 IMAD.WIDE R18, R19, 0x8, R8 ;  /* 0x0000000813120825 */ /* 0x001fca00078e0208 */
[----:B------:R-:W4:Y:S01]  /*0720*/  @P0 LDG.E.64 R8, desc[UR8][R18.64] ;  /* 0x0000000812080981 */ /* 0x000f22000c1e1b00 */
[----:B--2---:R-:W-:Y:S01]  /*0730*/  @P0 IMAD.WIDE.U32 R16, R5, 0x8, R6 ;  /* 0x0000000805100825 */ /* 0x004fe200078e0006 */
[----:B------:R-:W-:Y:S02]  /*0740*/  LOP3.LUT R0, R0, 0x1, RZ, 0xc0, !PT ;  /* 0x0000000100007812 */ /* 0x000fe400078ec0ff */
[----:B------:R-:W2:Y:S04]  /*0750*/  @P0 LDG.E.64 R10, desc[UR8][R18.64+0x8] ;  /* 0x00000808120a0981 */ /* 0x000ea8000c1e1b00 */
[----:B------:R-:W4:Y:S01]  /*0760*/  @P0 LDG.E.64 R6, desc[UR8][R16.64] ;  /* 0x0000000810060981 */ /* 0x000f22000c1e1b00 */
[----:B------:R-:W-:-:S03]  /*0770*/  ISETP.NE.U32.AND P1, PT, R0, 0x1, PT ;  /* 0x000000010000780c */ /* 0x000fc60003f25070 */
[----:B------:R-:W2:Y:S10]  /*0780*/  @P0 LDG.E.64 R12, desc[UR8][R16.64+0x8] ;  /* 0x00000808100c0981 */ /* 0x000eb4000c1e1b00 */
[----:B------:R-:W0:Y:S08]  /*0790*/  @!P1 LDC.64 R14, c[0x0][0x388] ;  /* 0x0000e200ff0e9b82 */ /* 0x000e300000000a00 */
[----:B------:R-:W5:Y:S01]  /*07a0*/  @!P1 LDC.64 R20, c[0x0][0x390] ;  /* 0x0000e400ff149b82 */ /* 0x000f620000000a00 */
[----:B------:R-:W-:-:S05]  /*07b0*/  @P0 IADD3 R5, PT, PT, R5, 0x2, RZ ;  /* 0x0000000205050810 */ /* 0x000fca0007ffe0ff */
[----:B------:R-:W-:Y:S02]  /*07c0*/  @!P1 IMAD.IADD R3, R2, 0x1, R5 ;  /* 0x0000000102039824 */ /* 0x000fe400078e0205 */
[----:B0-----:R-:W-:-:S06]  /*07d0*/  @!P1 IMAD.WIDE.U32 R4, R5, 0x8, R14 ;  /* 0x0000000805049825 */ /* 0x001fcc00078e000e */
[----:B------:R-:W2:Y:S01]  /*07e0*/  @!P1 LDG.E.64 R4, desc[UR8][R4.64] ;  /* 0x0000000804049981 */ /* 0x000ea2000c1e1b00 */
[----:B-----5:R-:W-:-:S06]  /*07f0*/  @!P1 IMAD.WIDE R14, R3, 0x8, R20 ;  /* 0x00000008030e9825 */ /* 0x020fcc00078e0214 */
[----:B------:R-:W5:Y:S01]  /*0800*/  @!P1 LDG.E.64 R14, desc[UR8][R14.64] ;  /* 0x000000080e0e9981 */ /* 0x000f62000c1e1b00 */
[----:B-1-3--:R-:W4:Y:S02]  /*0810*/  @P0 F2F.F64.F32 R20, R29 ;  /* 0x0000001d00140310 */ /* 0x00af240000201800 */
[----:B----4-:R-:W-:-:S10]  /*0820*/  @P0 DFMA R8, R6, R8, R20 ;  /* 0x000000080608022b */ /* 0x010fd40000000014 */
[----:B------:R-:W0:Y:S08]  /*0830*/  @P0 F2F.F32.F64 R8, R8 ;  /* 0x0000000800080310 */ /* 0x000e300000301000 */
[----:B0-----:R-:W2:Y:S02]  /*0840*/  @P0 F2F.F64.F32 R6, R8 ;  /* 0x0000000800060310 */ /* 0x001ea40000201800 */
[----:B--2---:R-:W-:-:S06]  /*0850*/  @P0 DFMA R10, R12, R10, R6 ;  /* 0x0000000a0c0a022b */ /* 0x004fcc0000000006 */
[----:B------:R-:W0:Y:S08]  /*0860*/  @P0 F2F.F32.F64 R29, R10 ;  /* 0x0000000a001d0310 */ /* 0x000e300000301000 */
[----:B0-----:R-:W5:Y:S02]  /*0870*/  @!P1 F2F.F64.F32 R6, R29 ;  /* 0x0000001d00069310 */ /* 0x001f640000201800 */
[----:B-----5:R-:W-:-:S06]  /*0880*/  @!P1 DFMA R6, R4, R14, R6 ;  /* 0x0000000e0406922b */ /* 0x020fcc0000000006 */
[----:B------:R4:W0:Y:S05]  /*0890*/  @!P1 F2F.F32.F64 R29, R6 ;  /* 0x00000006001d9310 */ /* 0x00082a0000301000 */
.L_x_0:
[----:B------:R-:W-:Y:S01]  /*08a0*/  MOV R0, 0x3bbb989d ;  /* 0x3bbb989d00007802 */ /* 0x000fe20000000f00 */
[----:B------:R-:W-:Y:S01]  /*08b0*/  IMAD.MOV.U32 R3, RZ, RZ, 0x437c0000 ;  /* 0x437c0000ff037424 */ /* 0x000fe200078e00ff */
[----:B------:R-:W-:Y:S03]  /*08c0*/  BSSY.RECONVERGENT B0, `(.L_x_4) ;  /* 0x0000018000007945 */ /* 0x000fe60003800200 */
[----:B01-3--:R-:W-:-:S04]  /*08d0*/  FFMA.SAT R0, R29, -R0, 0.5 ;  /* 0x3f0000001d007423 */ /* 0x00bfc80000002800 */
[----:B------:R-:W-:-:S04]  /*08e0*/  FFMA.RM R0, R0, R3, 12582913 ;  /* 0x4b40000100007423 */ /* 0x000fc80000004003 */
[C---:B------:R-:W-:Y:S01]  /*08f0*/  FADD R4, R0.reuse, -12583039 ;  /* 0xcb40007f00047421 */ /* 0x040fe20000000000 */
[----:B------:R-:W-:-:S03]  /*0900*/  SHF.L.U32 R0, R0, 0x17, RZ ;  /* 0x0000001700007819 */ /* 0x000fc600000006ff */
[----:B------:R-:W-:-:S04]  /*0910*/  FFMA R4, R29, -1.4426950216293334961, -R4 ;  /* 0xbfb8aa3b1d047823 */ /* 0x000fc80000000804 */
[----:B------:R-:W-:-:S06]  /*0920*/  FFMA R29, R29, -1.925963033500011079e-08, R4 ;  /* 0xb2a570601d1d7823 */ /* 0x000fcc0000000004 */
[----:B------:R-:W0:Y:S02]  /*0930*/  MUFU.EX2 R29, R29 ;  /* 0x0000001d001d7308 */ /* 0x000e240000000800 */
[----:B0-----:R-:W-:-:S06]  /*0940*/  FMUL R0, R0, R29 ;  /* 0x0000001d00007220 */ /* 0x001fcc0000400000 */
[----:B------:R-:W0:Y:S02]  /*0950*/  F2F.F64.F32 R4, R0 ;  /* 0x0000000000047310 */ /* 0x000e240000201800 */
[----:B0-----:R-:W-:-:S06]  /*0960*/  DADD R10, R4, 1 ;  /* 0x3ff00000040a7429 */ /* 0x001fcc0000000000 */
[----:B------:R-:W4:Y:S04]  /*0970*/  MUFU.RCP64H R5, R11 ;  /* 0x0000000b00057308 */ /* 0x000f280000001800 */
[----:B------:R-:W-:-:S05]  /*0980*/  VIADD R4, R11, 0x300402 ;  /* 0x003004020b047836 */ /* 0x000fca0000000000 */
[----:B------:R-:W-:Y:S01]  /*0990*/  FSETP.GEU.AND P0, PT, |R4|, 5.8789094863358348022e-39, PT ;  /* 0x004004020400780b */ /* 0x000fe20003f0e200 */
[----:B----4-:R-:W-:-:S08]  /*09a0*/  DFMA R6, -R10, R4, 1 ;  /* 0x3ff000000a06742b */ /* 0x010fd00000000104 */
[----:B------:R-:W-:-:S08]  /*09b0*/  DFMA R6, R6, R6, R6 ;  /* 0x000000060606722b */ /* 0x000fd00000000006 */
[----:B------:R-:W-:-:S08]  /*09c0*/  DFMA R6, R4, R6, R4 ;  /* 0x000000060406722b */ /* 0x000fd00000000004 */
[----:B--2---:R-:W-:-:S08]  /*09d0*/  DFMA R8, -R10, R6, 1 ;  /* 0x3ff000000a08742b */ /* 0x004fd00000000106 */
[----:B------:R-:W-:Y:S01]  /*09e0*/  DFMA R6, R6, R8, R6 ;  /* 0x000000080606722b */ /* 0x000fe20000000006 */
[----:B------:R-:W-:Y:S10]  /*09f0*/  @P0 BRA `(.L_x_5) ;  /* 0x0000000000100947 */ /* 0x000ff40003800000 */
[----:B------:R-:W-:-:S04]  /*0a00*/  LOP3.LUT R0, R11, 0x7fffffff, RZ, 0xc0, !PT ;  /* 0x7fffffff0b007812 */ /* 0x000fc800078ec0ff */
[----:B------:R-:W-:Y:S02]  /*0a10*/  IADD3 R8, PT, PT, R0, -0x100000, RZ ;  /* 0xfff0000000087810 */ /* 0x000fe40007ffe0ff */
[----:B------:R-:W-:-:S07]  /*0a20*/  MOV R0, 0xa40 ;  /* 0x00000a4000007802 */ /* 0x000fce0000000f00 */
[----:B------:R-:W-:Y:S05]  /*0a30*/  CALL.REL.NOINC `($__internal_0_$__cuda_sm20_dblrcp_rn_slowpath_v3) ;  /* 0x00000000001c7944 */ /* 0x000fea0003c00000 */
.L_x_5:
[----:B------:R-:W-:Y:S05]  /*0a40*/  BSYNC.RECONVERGENT B0 ;  /* 0x0000000000007941 */ /* 0x000fea0003800200 */
.L_x_4:
[----:B------:R-:W0:Y:S01]  /*0a50*/  F2F.F32.F64 R4, R6 ;  /* 0x0000000600047310 */ /* 0x000e220000301000 */
[----:B------:R-:W1:Y:S07]  /*0a60*/  LDC.64 R8, c[0x0][0x380] ;  /* 0x0000e000ff087b82 */ /* 0x000e6e0000000a00 */
[----:B0-----:R-:W0:Y:S01]  /*0a70*/  F2F.F64.F32 R4, R4 ;  /* 0x0000000400047310 */ /* 0x001e220000201800 */
[----:B-1----:R-:W-:-:S05]  /*0a80*/  IMAD.WIDE R2, R2, 0x8, R8 ;  /* 0x0000000802027825 */ /* 0x002fca00078e0208 */
[----:B0-----:R-:W-:Y:S01]  /*0a90*/  STG.E.64 desc[UR8][R2.64], R4 ;  /* 0x0000000402007986 */ /* 0x001fe2000c101b08 */
[----:B------:R-:W-:Y:S05]  /*0aa0*/  EXIT ;  /* 0x000000000000794d */ /* 0x000fea0003800000 */
        .weak           $__internal_0_$__cuda_sm20_dblrcp_rn_slowpath_v3
        .type           $__internal_0_$__cuda_sm20_dblrcp_rn_slowpath_v3,@function
        .size           $__internal_0_$__cuda_sm20_dblrcp_rn_slowpath_v3,(.L_x_11 - $__internal_0_$__cuda_sm20_dblrcp_rn_slowpath_v3)
$__internal_0_$__cuda_sm20_dblrcp_rn_slowpath_v3:
[----:B------:R-:W-:Y:S01]  /*0ab0*/  IMAD.MOV.U32 R4, RZ, RZ, R10 ;  /* 0x000000ffff047224 */ /* 0x000fe200078e000a */
[----:B------:R-:W-:Y:S01]  /*0ac0*/  MOV R5, R11 ;  /* 0x0000000b00057202 */ /* 0x000fe20000000f00 */
[----:B------:R-:W-:Y:S05]  /*0ad0*/  BSSY.RECONVERGENT B1, `(.L_x_6) ;  /* 0x0000024000017945 */ /* 0x000fea0003800200 */
[----:B------:R-:W-:-:S14]  /*0ae0*/  DSETP.GTU.AND P0, PT, |R4|, +INF , PT ;  /* 0x7ff000000400742a */ /* 0x000fdc0003f0c200 */
[----:B------:R-:W-:Y:S05]  /*0af0*/  @P0 BRA `(.L_x_7) ;  /* 0x00000000007c0947 */ /* 0x000fea0003800000 */
[----:B------:R-:W-:-:S05]  /*0b00*/  LOP3.LUT R10, R11, 0x7fffffff, RZ, 0xc0, !PT ;  /* 0x7fffffff0b0a7812 */ /* 0x000fca00078ec0ff */
[----:B------:R-:W-:-:S05]  /*0b10*/  VIADD R3, R10, 0xffffffff ;  /* 0xffffffff0a037836 */ /* 0x000fca0000000000 */
[----:B------:R-:W-:-:S13]  /*0b20*/  ISETP.GE.U32.AND P0, PT, R3, 0x7fefffff, PT ;  /* 0x7fefffff0300780c */ /* 0x000fda0003f06070 */
[----:B------:R-:W-:Y:S02]  /*0b30*/  @P0 LOP3.LUT R7, R5, 0x7ff00000, RZ, 0x3c, !PT ;  /* 0x7ff0000005070812 */ /* 0x000fe400078e3cff */
[----:B------:R-:W-:Y:S01]  /*0b40*/  @P0 MOV R6, RZ ;  /* 0x000000ff00060202 */ /* 0x000fe20000000f00 */
[----:B------:R-:W-:Y:S06]  /*0b50*/  @P0 BRA `(.L_x_8) ;  /* 0x00000000006c0947 */ /* 0x000fec0003800000 */
[----:B------:R-:W-:-:S13]  /*0b60*/  ISETP.GE.U32.AND P0, PT, R10, 0x1000001, PT ;  /* 0x010000010a00780c */ /* 0x000fda0003f06070 */
[----:B------:R-:W-:Y:S05]  /*0b70*/  @!P0 BRA `(.L_x_9) ;  /* 0x0000000000348947 */ /* 0x000fea0003800000 */
[----:B------:R-:W-:Y:S01]  /*0b80*/  VIADD R7, R5, 0xc0200000 ;  /* 0xc020000005077836 */ /* 0x000fe20000000000 */
[----:B------:R-:W-:-:S03]  /*0b90*/  MOV R6, R4 ;  /* 0x0000000400067202 */ /* 0x000fc60000000f00 */
[----:B------:R-:W0:Y:S03]  /*0ba0*/  MUFU.RCP64H R9, R7 ;  /* 0x0000000700097308 */ /* 0x000e260000001800 */
[----:B0-----:R-:W-:-:S08]  /*0bb0*/  DFMA R10, -R6, R8, 1 ;  /* 0x3ff00000060a742b */ /* 0x001fd00000000108 */
[----:B------:R-:W-:-:S08]  /*0bc0*/  DFMA R10, R10, R10, R10 ;  /* 0x0000000a0a0a722b */ /* 0x000fd0000000000a */
[----:B------:R-:W-:-:S08]  /*0bd0*/  DFMA R10, R8, R10, R8 ;  /* 0x0000000a080a722b */ /* 0x000fd00000000008 */
[----:B------:R-:W-:-:S08]  /*0be0*/  DFMA R8, -R6, R10, 1 ;  /* 0x3ff000000608742b */ /* 0x000fd0000000010a */
[----:B------:R-:W-:-:S08]  /*0bf0*/  DFMA R8, R10, R8, R10 ;  /* 0x000000080a08722b */ /* 0x000fd0000000000a */
[----:B------:R-:W-:-:S08]  /*0c00*/  DMUL R8, R8, 2.2250738585072013831e-308 ;  /* 0x0010000008087828 */ /* 0x000fd00000000000 */
[----:B------:R-:W-:-:S08]  /*0c10*/  DFMA R4, -R4, R8, 1 ;  /* 0x3ff000000404742b */ /* 0x000fd00000000108 */
[----:B------:R-:W-:-:S08]  /*0c20*/  DFMA R4, R4, R4, R4 ;  /* 0x000000040404722b */ /* 0x000fd00000000004 */
[----:B------:R-:W-:Y:S01]  /*0c30*/  DFMA R6, R8, R4, R8 ;  /* 0x000000040806722b */ /* 0x000fe20000000008 */
[----:B------:R-:W-:Y:S10]  /*0c40*/  BRA `(.L_x_8) ;  /* 0x0000000000307947 */ /* 0x000ff40003800000 */
.L_x_9:
[----:B------:R-:W-:Y:S01]  /*0c50*/  DMUL R4, R4, 8.11296384146066816958e+31 ;  /* 0x4690000004047828 */ /* 0x000fe20000000000 */
[----:B------:R-:W-:-:S05]  /*0c60*/  IMAD.MOV.U32 R6, RZ, RZ, R8 ;  /* 0x000000ffff067224 */ /* 0x000fca00078e0008 */
[----:B------:R-:W0:Y:S02]  /*0c70*/  MUFU.RCP64H R7, R5 ;  /* 0x0000000500077308 */ /* 0x000e240000001800 */
[----:B0-----:R-:W-:-:S08]  /*0c80*/  DFMA R8, -R4, R6, 1 ;  /* 0x3ff000000408742b */ /* 0x001fd00000000106 */
[----:B------:R-:W-:-:S08]  /*0c90*/  DFMA R8, R8, R8, R8 ;  /* 0x000000080808722b */ /* 0x000fd00000000008 */
[----:B------:R-:W-:-:S08]  /*0ca0*/  DFMA R8, R6, R8, R6 ;  /* 0x000000080608722b */ /* 0x000fd00000000006 */
[----:B------:R-:W-:-:S08]  /*0cb0*/  DFMA R6, -R4, R8, 1 ;  /* 0x3ff000000406742b */ /* 0x000fd00000000108 */
[----:B------:R-:W-:-:S08]  /*0cc0*/  DFMA R6, R8, R6, R8 ;  /* 0x000000060806722b */ /* 0x000fd00000000008 */
[----:B------:R-:W-:Y:S01]  /*0cd0*/  DMUL R6, R6, 8.11296384146066816958e+31 ;  /* 0x4690000006067828 */ /* 0x000fe20000000000 */
[----:B------:R-:W-:Y:S10]  /*0ce0*/  BRA `(.L_x_8) ;  /* 0x0000000000087947 */ /* 0x000ff40003800000 */
.L_x_7:
[----:B------:R-:W-:Y:S02]  /*0cf0*/  LOP3.LUT R7, R5, 0x80000, RZ, 0xfc, !PT ;  /* 0x0008000005077812 */ /* 0x000fe400078efcff */
[----:B------:R-:W-:-:S07]  /*0d00*/  MOV R6, R4 ;  /* 0x0000000400067202 */ /* 0x000fce0000000f00 */
.L_x_8:
[----:B------:R-:W-:Y:S05]  /*0d10*/  BSYNC.RECONVERGENT B1 ;  /* 0x0000000000017941 */ /* 0x000fea0003800200 */
.L_x_6:
[----:B------:R-:W-:Y:S01]  /*0d20*/  IMAD.MOV.U32 R4, RZ, RZ, R0 ;  /* 0x000000ffff047224 */ /* 0x000fe200078e0000 */
[----:B------:R-:W-:-:S04]  /*0d30*/  MOV R5, 0x0 ;  /* 0x0000000000057802 */ /* 0x000fc80000000f00 */
[----:B------:R-:W-:Y:S05]  /*0d40*/  RET.REL.NODEC R4 `(_Z4funcPdS_S_i) ;  /* 0xfffffff004ac7950 */ /* 0x000fea0003c3ffff */
.L_x_10:
[----:B------:R-:W-:-:S00]  /*0d50*/  BRA `(.L_x_10) ;  /* 0xfffffffc00fc7947 */ /* 0x000fc0000383ffff */
[----:B------:R-:W-:-:S00]  /*0d60*/  NOP ;  /* 0x0000000000007918 */ /* 0x000fc00000000000 */
        /* <DEDUP_REMOVED lines=9> */
.L_x_11:


//--------------------- .nv.shared.reserved.0     --------------------------
	.section	.nv.shared.reserved.0,"aw",@nobits
	.weak		__nv_reservedSMEM_offset_0_alias
	.size		__nv_reservedSMEM_offset_0_alias, 0, 64
	.other		__nv_reservedSMEM_offset_0_alias,@"STO_CUDA_RESERVED_SHARED STV_DEFAULT"
__nv_reservedSMEM_offset_0_alias:
	.zero		0
	.zero		64


//--------------------- .nv.constant0._Z4funcPdS_S_i --------------------------
	.section	.nv.constant0._Z4funcPdS_S_i,"a",@progbits
	.sectionflags	@""
	.align	4
.nv.constant0._Z4funcPdS_S_i:
	.zero		924


//--------------------- SYMBOLS --------------------------

	.type		.nv.reservedSmem.offset0,@object
	.size		.nv.reservedSmem.offset0,0x4
